//
// Generated by NVIDIA NVVM Compiler
//
// Compiler Build ID: CL-36424714
// Cuda compilation tools, release 13.0, V13.0.88
// Based on NVVM 20.0.0
//

.version 9.0
.target sm_100
.address_size 64

	// .globl	_Z13deviceSumCudaPfPd
// _ZZ13deviceSumCudaPfPdE8blockSum has been demoted

.visible .entry _Z13deviceSumCudaPfPd(
	.param .u64 .ptr .align 1 _Z13deviceSumCudaPfPd_param_0,
	.param .u64 .ptr .align 1 _Z13deviceSumCudaPfPd_param_1
)
{
	.reg .pred 	%p<3>;
	.reg .b32 	%r<6>;
	.reg .b32 	%f<5>;
	.reg .b64 	%rd<5>;
	.reg .b64 	%fd<8>;
	// demoted variable
	.shared .align 4 .f32 _ZZ13deviceSumCudaPfPdE8blockSum;
	ld.param.u64 	%rd1, [_Z13deviceSumCudaPfPd_param_0];
	ld.param.u64 	%rd2, [_Z13deviceSumCudaPfPd_param_1];
	mov.u32 	%r1, %tid.x;
	setp.ne.s32 	%p1, %r1, 0;
	@%p1 bra 	$L__BB0_2;
	mov.b32 	%r2, 0;
	st.shared.u32 	[_ZZ13deviceSumCudaPfPdE8blockSum], %r2;
$L__BB0_2:
	setp.ne.s32 	%p2, %r1, 0;
	bar.sync 	0;
	mov.u32 	%r3, %ctaid.x;
	mov.u32 	%r4, %ntid.x;
	mad.lo.s32 	%r5, %r3, %r4, %r1;
	cvt.rn.f64.s32 	%fd1, %r5;
	add.f64 	%fd2, %fd1, 0dBFE0000000000000;
	cvta.to.global.u64 	%rd3, %rd2;
	ld.global.f64 	%fd3, [%rd3];
	mul.f64 	%fd4, %fd2, %fd3;
	fma.rn.f64 	%fd5, %fd4, %fd4, 0d3FF0000000000000;
	mov.f64 	%fd6, 0d4010000000000000;
	div.rn.f64 	%fd7, %fd6, %fd5;
	cvt.rn.f32.f64 	%f1, %fd7;
	atom.shared.add.f32 	%f2, [_ZZ13deviceSumCudaPfPdE8blockSum], %f1;
	bar.sync 	0;
	@%p2 bra 	$L__BB0_4;
	ld.shared.f32 	%f3, [_ZZ13deviceSumCudaPfPdE8blockSum];
	cvta.to.global.u64 	%rd4, %rd1;
	atom.global.add.f32 	%f4, [%rd4], %f3;
$L__BB0_4:
	ret;

}


// ===== COMPILED SASS (sm_100) =====

	.target	sm_100

	.elftype	@"ET_EXEC"


//--------------------- .note.nv.tkinfo           --------------------------
	.section	.note.nv.tkinfo,"",@"SHT_NOTE"
	.sectionflags	@"SHF_NOTE_NV_TKINFO"
	.tkinfo
        /*0018*/ 	.word	0x00000002
        /*0030*/ 	.string	""
        /*0030*/ 	.string	"ptxas"
        /*0030*/ 	.string	"Cuda compilation tools, release 13.0, V13.0.88"
        /*0030*/ 	.string	"Build cuda_13.0.r13.0/compiler.36424714_0"
        /*0030*/ 	.string	"-arch sm_100 -m 64 "



//--------------------- .note.nv.cuinfo           --------------------------
	.section	.note.nv.cuinfo,"",@"SHT_NOTE"
	.sectionflags	@"SHF_NOTE_NV_CUINFO"
        /*0018*/ 	.short	0x0002
        /*001a*/ 	.short	0x0064
        /*001c*/ 	.short	0x0082
	.zero		2


//--------------------- .nv.info                  --------------------------
	.section	.nv.info,"",@"SHT_CUDA_INFO"
	.align	4


	//----- nvinfo : EIATTR_REGCOUNT
	.align		4
        /*0000*/ 	.byte	0x04, 0x2f
        /*0002*/ 	.short	(.L_1 - .L_0)
	.align		4
.L_0:
        /*0004*/ 	.word	index@(_Z13deviceSumCudaPfPd)
        /*0008*/ 	.word	0x00000014


	//----- nvinfo : EIATTR_FRAME_SIZE
	.align		4
.L_1:
        /*000c*/ 	.byte	0x04, 0x11
        /*000e*/ 	.short	(.L_3 - .L_2)
	.align		4
.L_2:
        /*0010*/ 	.word	index@($__internal_0_$__cuda_sm20_div_rn_f64_full)
        /*0014*/ 	.word	0x00000000


	//----- nvinfo : EIATTR_FRAME_SIZE
	.align		4
.L_3:
        /*0018*/ 	.byte	0x04, 0x11
        /*001a*/ 	.short	(.L_5 - .L_4)
	.align		4
.L_4:
        /*001c*/ 	.word	index@(_Z13deviceSumCudaPfPd)
        /*0020*/ 	.word	0x00000000


	//----- nvinfo : EIATTR_MIN_STACK_SIZE
	.align		4
.L_5:
        /*0024*/ 	.byte	0x04, 0x12
        /*0026*/ 	.short	(.L_7 - .L_6)
	.align		4
.L_6:
        /*0028*/ 	.word	index@(_Z13deviceSumCudaPfPd)
        /*002c*/ 	.word	0x00000000
.L_7:


//--------------------- .nv.compat                --------------------------
	.section	.nv.compat,"",@"SHT_CUDA_COMPAT_INFO"
	.align	4
        /*0000*/ 	.byte	0x02, 0x09, 0x00, 0x00, 0x02, 0x02, 0x01, 0x00, 0x02, 0x05, 0x05, 0x00, 0x03, 0x07, 0x01, 0x01
        /*0010*/ 	.byte	0x02, 0x03, 0x00, 0x00, 0x02, 0x06, 0x01, 0x00, 0x04, 0x0b, 0x08, 0x00, 0x01, 0x00, 0x00, 0x00
        /*0020*/ 	.byte	0x00, 0x00, 0x00, 0x00


//--------------------- .nv.info._Z13deviceSumCudaPfPd --------------------------
	.section	.nv.info._Z13deviceSumCudaPfPd,"",@"SHT_CUDA_INFO"
	.sectionflags	@""
	.align	4


	//----- nvinfo : EIATTR_CUDA_API_VERSION
	.align		4
        /*0000*/ 	.byte	0x04, 0x37
        /*0002*/ 	.short	(.L_9 - .L_8)
.L_8:
        /*0004*/ 	.word	0x00000082


	//----- nvinfo : EIATTR_KPARAM_INFO
	.align		4
.L_9:
        /*0008*/ 	.byte	0x04, 0x17
        /*000a*/ 	.short	(.L_11 - .L_10)
.L_10:
        /*000c*/ 	.word	0x00000000
        /*0010*/ 	.short	0x0001
        /*0012*/ 	.short	0x0008
        /*0014*/ 	.byte	0x00, 0xf5, 0x21, 0x00


	//----- nvinfo : EIATTR_KPARAM_INFO
	.align		4
.L_11:
        /*0018*/ 	.byte	0x04, 0x17
        /*001a*/ 	.short	(.L_13 - .L_12)
.L_12:
        /*001c*/ 	.word	0x00000000
        /*0020*/ 	.short	0x0000
        /*0022*/ 	.short	0x0000
        /*0024*/ 	.byte	0x00, 0xf5, 0x21, 0x00


	//----- nvinfo : EIATTR_SPARSE_MMA_MASK
	.align		4
.L_13:
        /*0028*/ 	.byte	0x03, 0x50
        /*002a*/ 	.short	0x0000


	//----- nvinfo : EIATTR_MAXREG_COUNT
	.align		4
        /*002c*/ 	.byte	0x03, 0x1b
        /*002e*/ 	.short	0x00ff


	//----- nvinfo : EIATTR_NUM_BARRIERS
	.align		4
        /*0030*/ 	.byte	0x02, 0x4c
        /*0032*/ 	.byte	0x01
	.zero		1


	//----- nvinfo : EIATTR_MERCURY_ISA_VERSION
	.align		4
        /*0034*/ 	.byte	0x03, 0x5f
        /*0036*/ 	.short	0x0101


	//----- nvinfo : EIATTR_VRC_CTA_INIT_COUNT
	.align		4
        /*0038*/ 	.byte	0x02, 0x4a
	.zero		1
	.zero		1


	//----- nvinfo : EIATTR_EXIT_INSTR_OFFSETS
	.align		4
        /*003c*/ 	.byte	0x04, 0x1c
        /*003e*/ 	.short	(.L_15 - .L_14)


	//   ....[0]....
.L_14:
        /*0040*/ 	.word	0x00000310


	//   ....[1]....
        /*0044*/ 	.word	0x00000350


	//----- nvinfo : EIATTR_CRS_STACK_SIZE
	.align		4
.L_15:
        /*0048*/ 	.byte	0x04, 0x1e
        /*004a*/ 	.short	(.L_17 - .L_16)
.L_16:
        /*004c*/ 	.word	0x00000000


	//----- nvinfo : EIATTR_CBANK_PARAM_SIZE
	.align		4
.L_17:
        /*0050*/ 	.byte	0x03, 0x19
        /*0052*/ 	.short	0x0010


	//----- nvinfo : EIATTR_PARAM_CBANK
	.align		4
        /*0054*/ 	.byte	0x04, 0x0a
        /*0056*/ 	.short	(.L_19 - .L_18)
	.align		4
.L_18:
        /*0058*/ 	.word	index@(.nv.constant0._Z13deviceSumCudaPfPd)
        /*005c*/ 	.short	0x0380
        /*005e*/ 	.short	0x0010


	//----- nvinfo : EIATTR_SW_WAR
	.align		4
.L_19:
        /*0060*/ 	.byte	0x04, 0x36
        /*0062*/ 	.short	(.L_21 - .L_20)
.L_20:
        /*0064*/ 	.word	0x00000008
.L_21:


//--------------------- .nv.callgraph             --------------------------
	.section	.nv.callgraph,"",@"SHT_CUDA_CALLGRAPH"
	.align	4
	.sectionentsize	8
	.align		4
        /*0000*/ 	.word	0x00000000
	.align		4
        /*0004*/ 	.word	0xffffffff
	.align		4
        /*0008*/ 	.word	0x00000000
	.align		4
        /*000c*/ 	.word	0xfffffffe
	.align		4
        /*0010*/ 	.word	0x00000000
	.align		4
        /*0014*/ 	.word	0xfffffffd
	.align		4
        /*0018*/ 	.word	0x00000000
	.align		4
        /*001c*/ 	.word	0xfffffffc


//--------------------- .text._Z13deviceSumCudaPfPd --------------------------
	.section	.text._Z13deviceSumCudaPfPd,"ax",@progbits
	.align	128
        .global         _Z13deviceSumCudaPfPd
        .type           _Z13deviceSumCudaPfPd,@function
        .size           _Z13deviceSumCudaPfPd,(.L_x_9 - _Z13deviceSumCudaPfPd)
        .other          _Z13deviceSumCudaPfPd,@"STO_CUDA_ENTRY STV_DEFAULT"
_Z13deviceSumCudaPfPd:
.text._Z13deviceSumCudaPfPd:
[----:B------:R-:W-:Y:S01]  /*0000*/  LDC R1, c[0x0][0x37c] ;  /* 0x0000df00ff017b82 */ /* 0x000fe20000000800 */
[----:B------:R-:W0:Y:S07]  /*0010*/  S2R R10, SR_TID.X ;  /* 0x00000000000a7919 */ /* 0x000e2e0000002100 */
[----:B------:R-:W1:Y:S01]  /*0020*/  LDC.64 R6, c[0x0][0x388] ;  /* 0x0000e200ff067b82 */ /* 0x000e620000000a00 */
[----:B------:R-:W1:Y:S01]  /*0030*/  LDCU.64 UR6, c[0x0][0x358] ;  /* 0x00006b00ff0677ac */ /* 0x000e620008000a00 */
[----:B0-----:R-:W-:-:S13]  /*0040*/  ISETP.NE.AND P1, PT, R10, RZ, PT ;  /* 0x000000ff0a00720c */ /* 0x001fda0003f25270 */
[----:B------:R-:W0:Y:S01]  /*0050*/  @!P1 S2R R3, SR_CgaCtaId ;  /* 0x0000000000039919 */ /* 0x000e220000008800 */
[----:B------:R-:W-:-:S04]  /*0060*/  @!P1 MOV R0, 0x400 ;  /* 0x0000040000009802 */ /* 0x000fc80000000f00 */
[----:B0-----:R-:W-:-:S05]  /*0070*/  @!P1 LEA R0, R3, R0, 0x18 ;  /* 0x0000000003009211 */ /* 0x001fca00078ec0ff */
[----:B------:R0:W-:Y:S01]  /*0080*/  @!P1 STS [R0], RZ ;  /* 0x000000ff00009388 */ /* 0x0001e20000000800 */
[----:B------:R-:W-:Y:S06]  /*0090*/  BAR.SYNC.DEFER_BLOCKING 0x0 ;  /* 0x0000000000007b1d */ /* 0x000fec0000010000 */
[----:B-1----:R-:W2:Y:S02]  /*00a0*/  LDG.E.64 R6, desc[UR6][R6.64] ;  /* 0x0000000606067981 */ /* 0x002ea4000c1e1b00 */
[----:B------:R-:W1:Y:S01]  /*00b0*/  S2UR UR4, SR_CTAID.X ;  /* 0x00000000000479c3 */ /* 0x000e620000002500 */
[----:B------:R-:W-:Y:S07]  /*00c0*/  BSSY.RECONVERGENT B0, `(.L_x_0) ;  /* 0x0000018000007945 */ /* 0x000fee0003800200 */
[----:B------:R-:W1:Y:S02]  /*00d0*/  LDC R3, c[0x0][0x360] ;  /* 0x0000d800ff037b82 */ /* 0x000e640000000800 */
[----:B-1----:R-:W-:-:S04]  /*00e0*/  IMAD R10, R3, UR4, R10 ;  /* 0x00000004030a7c24 */ /* 0x002fc8000f8e020a */
[----:B------:R-:W1:Y:S02]  /*00f0*/  I2F.F64 R2, R10 ;  /* 0x0000000a00027312 */ /* 0x000e640000201c00 */
[----:B-1----:R-:W-:-:S08]  /*0100*/  DADD R2, R2, -0.5 ;  /* 0xbfe0000002027429 */ /* 0x002fd00000000000 */
[----:B--2---:R-:W-:-:S08]  /*0110*/  DMUL R2, R2, R6 ;  /* 0x0000000602027228 */ /* 0x004fd00000000000 */
[----:B------:R-:W-:Y:S01]  /*0120*/  DFMA R4, R2, R2, 1 ;  /* 0x3ff000000204742b */ /* 0x000fe20000000002 */
[----:B------:R-:W-:-:S05]  /*0130*/  IMAD.MOV.U32 R2, RZ, RZ, 0x1 ;  /* 0x00000001ff027424 */ /* 0x000fca00078e00ff */
[----:B------:R-:W1:Y:S02]  /*0140*/  MUFU.RCP64H R3, R5 ;  /* 0x0000000500037308 */ /* 0x000e640000001800 */
[----:B-1----:R-:W-:-:S08]  /*0150*/  DFMA R8, -R4, R2, 1 ;  /* 0x3ff000000408742b */ /* 0x002fd00000000102 */
[----:B------:R-:W-:-:S08]  /*0160*/  DFMA R8, R8, R8, R8 ;  /* 0x000000080808722b */ /* 0x000fd00000000008 */
[----:B------:R-:W-:-:S08]  /*0170*/  DFMA R8, R2, R8, R2 ;  /* 0x000000080208722b */ /* 0x000fd00000000002 */
[----:B------:R-:W-:-:S08]  /*0180*/  DFMA R2, -R4, R8, 1 ;  /* 0x3ff000000402742b */ /* 0x000fd00000000108 */
[----:B------:R-:W-:-:S08]  /*0190*/  DFMA R2, R8, R2, R8 ;  /* 0x000000020802722b */ /* 0x000fd00000000008 */
[----:B------:R-:W-:-:S08]  /*01a0*/  DMUL R6, R2, 4 ;  /* 0x4010000002067828 */ /* 0x000fd00000000000 */
[----:B------:R-:W-:-:S08]  /*01b0*/  DFMA R8, -R4, R6, 4 ;  /* 0x401000000408742b */ /* 0x000fd00000000106 */
[----:B------:R-:W-:-:S10]  /*01c0*/  DFMA R2, R2, R8, R6 ;  /* 0x000000080202722b */ /* 0x000fd40000000006 */
[----:B0-----:R-:W-:-:S05]  /*01d0*/  FFMA R0, RZ, R5, R3 ;  /* 0x00000005ff007223 */ /* 0x001fca0000000003 */
[----:B------:R-:W-:-:S13]  /*01e0*/  FSETP.GT.AND P0, PT, |R0|, 1.469367938527859385e-39, PT ;  /* 0x001000000000780b */ /* 0x000fda0003f04200 */
[----:B------:R-:W-:Y:S05]  /*01f0*/  @P0 BRA `(.L_x_1) ;  /* 0x0000000000100947 */ /* 0x000fea0003800000 */
[----:B------:R-:W-:-:S07]  /*0200*/  MOV R0, 0x220 ;  /* 0x0000022000007802 */ /* 0x000fce0000000f00 */
[----:B------:R-:W-:Y:S05]  /*0210*/  CALL.REL.NOINC `($__internal_0_$__cuda_sm20_div_rn_f64_full) ;  /* 0x0000000000507944 */ /* 0x000fea0003c00000 */
[----:B------:R-:W-:Y:S02]  /*0220*/  IMAD.MOV.U32 R2, RZ, RZ, R10 ;  /* 0x000000ffff027224 */ /* 0x000fe400078e000a */
[----:B------:R-:W-:-:S07]  /*0230*/  IMAD.MOV.U32 R3, RZ, RZ, R11 ;  /* 0x000000ffff037224 */ /* 0x000fce00078e000b */
.L_x_1:
[----:B------:R-:W-:Y:S05]  /*0240*/  BSYNC.RECONVERGENT B0 ;  /* 0x0000000000007941 */ /* 0x000fea0003800200 */
.L_x_0:
[----:B------:R-:W0:Y:S01]  /*0250*/  S2UR UR5, SR_CgaCtaId ;  /* 0x00000000000579c3 */ /* 0x000e220000008800 */
[----:B------:R1:W2:Y:S01]  /*0260*/  F2F.F32.F64 R5, R2 ;  /* 0x0000000200057310 */ /* 0x0002a20000301000 */
[----:B------:R-:W-:Y:S01]  /*0270*/  BSSY.RECONVERGENT B0, `(.L_x_2) ;  /* 0x0000008000007945 */ /* 0x000fe20003800200 */
[----:B------:R-:W-:Y:S02]  /*0280*/  UMOV UR4, 0x400 ;  /* 0x0000040000047882 */ /* 0x000fe40000000000 */
[----:B012---:R-:W-:-:S12]  /*0290*/  ULEA UR4, UR5, UR4, 0x18 ;  /* 0x0000000405047291 */ /* 0x007fd8000f8ec0ff */
.L_x_3:
[----:B------:R-:W0:Y:S01]  /*02a0*/  LDS R2, [UR4] ;  /* 0x00000004ff027984 */ /* 0x000e220008000800 */
[----:B------:R-:W-:Y:S02]  /*02b0*/  IMAD.U32 R0, RZ, RZ, UR4 ;  /* 0x00000004ff007e24 */ /* 0x000fe4000f8e00ff */
[----:B0-----:R-:W-:-:S05]  /*02c0*/  FADD R3, R5, R2 ;  /* 0x0000000205037221 */ /* 0x001fca0000000000 */
[----:B------:R-:W0:Y:S02]  /*02d0*/  ATOMS.CAST.SPIN P0, [R0], R2, R3 ;  /* 0x000000020000758d */ /* 0x000e240001800003 */
[----:B0-----:R-:W-:Y:S05]  /*02e0*/  @!P0 BRA `(.L_x_3) ;  /* 0xfffffffc00ec8947 */ /* 0x001fea000383ffff */
[----:B------:R-:W-:Y:S05]  /*02f0*/  BSYNC.RECONVERGENT B0 ;  /* 0x0000000000007941 */ /* 0x000fea0003800200 */
.L_x_2:
[----:B------:R-:W-:Y:S06]  /*0300*/  BAR.SYNC.DEFER_BLOCKING 0x0 ;  /* 0x0000000000007b1d */ /* 0x000fec0000010000 */
[----:B------:R-:W-:Y:S05]  /*0310*/  @P1 EXIT ;  /* 0x000000000000194d */ /* 0x000fea0003800000 */
[----:B------:R-:W0:Y:S01]  /*0320*/  LDS R5, [UR4] ;  /* 0x00000004ff057984 */ /* 0x000e220008000800 */
[----:B------:R-:W0:Y:S03]  /*0330*/  LDC.64 R2, c[0x0][0x380] ;  /* 0x0000e000ff027b82 */ /* 0x000e260000000a00 */
[----:B0-----:R-:W-:Y:S01]  /*0340*/  REDG.E.ADD.F32.FTZ.RN.STRONG.GPU desc[UR6][R2.64], R5 ;  /* 0x00000005020079a6 */ /* 0x001fe2000c12f306 */
[----:B------:R-:W-:Y:S05]  /*0350*/  EXIT ;  /* 0x000000000000794d */ /* 0x000fea0003800000 */
        .weak           $__internal_0_$__cuda_sm20_div_rn_f64_full
        .type           $__internal_0_$__cuda_sm20_div_rn_f64_full,@function
        .size           $__internal_0_$__cuda_sm20_div_rn_f64_full,(.L_x_9 - $__internal_0_$__cuda_sm20_div_rn_f64_full)
$__internal_0_$__cuda_sm20_div_rn_f64_full:
[C---:B------:R-:W-:Y:S01]  /*0360*/  FSETP.GEU.AND P0, PT, |R5|.reuse, 1.469367938527859385e-39, PT ;  /* 0x001000000500780b */ /* 0x040fe20003f0e200 */
[----:B------:R-:W-:Y:S01]  /*0370*/  IMAD.MOV.U32 R6, RZ, RZ, 0x1 ;  /* 0x00000001ff067424 */ /* 0x000fe200078e00ff */
[C---:B------:R-:W-:Y:S01]  /*0380*/  LOP3.LUT R2, R5.reuse, 0x800fffff, RZ, 0xc0, !PT ;  /* 0x800fffff05027812 */ /* 0x040fe200078ec0ff */
[----:B------:R-:W-:Y:S01]  /*0390*/  IMAD.MOV.U32 R15, RZ, RZ, 0x40100000 ;  /* 0x40100000ff0f7424 */ /* 0x000fe200078e00ff */
[----:B------:R-:W-:Y:S01]  /*03a0*/  LOP3.LUT R12, R5, 0x7ff00000, RZ, 0xc0, !PT ;  /* 0x7ff00000050c7812 */ /* 0x000fe200078ec0ff */
[----:B------:R-:W-:Y:S01]  /*03b0*/  IMAD.MOV.U32 R16, RZ, RZ, 0x1ca00000 ;  /* 0x1ca00000ff107424 */ /* 0x000fe200078e00ff */
[----:B------:R-:W-:Y:S01]  /*03c0*/  LOP3.LUT R3, R2, 0x3ff00000, RZ, 0xfc, !PT ;  /* 0x3ff0000002037812 */ /* 0x000fe200078efcff */
[----:B------:R-:W-:Y:S01]  /*03d0*/  IMAD.MOV.U32 R2, RZ, RZ, R4 ;  /* 0x000000ffff027224 */ /* 0x000fe200078e0004 */
[----:B------:R-:W-:Y:S01]  /*03e0*/  ISETP.LE.U32.AND P2, PT, R12, 0x40100000, PT ;  /* 0x401000000c00780c */ /* 0x000fe20003f43070 */
[----:B------:R-:W-:Y:S01]  /*03f0*/  IMAD.MOV.U32 R14, RZ, RZ, R12 ;  /* 0x000000ffff0e7224 */ /* 0x000fe200078e000c */
[----:B------:R-:W-:Y:S01]  /*0400*/  BSSY.RECONVERGENT B1, `(.L_x_4) ;  /* 0x0000041000017945 */ /* 0x000fe20003800200 */
[----:B------:R-:W-:-:S02]  /*0410*/  VIADD R17, R15, 0xffffffff ;  /* 0xffffffff0f117836 */ /* 0x000fc40000000000 */
[----:B------:R-:W-:-:S06]  /*0420*/  @!P0 DMUL R2, R4, 8.98846567431157953865e+307 ;  /* 0x7fe0000004028828 */ /* 0x000fcc0000000000 */
[----:B------:R-:W0:Y:S04]  /*0430*/  MUFU.RCP64H R7, R3 ;  /* 0x0000000300077308 */ /* 0x000e280000001800 */
[----:B------:R-:W-:Y:S02]  /*0440*/  @!P0 LOP3.LUT R14, R3, 0x7ff00000, RZ, 0xc0, !PT ;  /* 0x7ff00000030e8812 */ /* 0x000fe400078ec0ff */
[----:B------:R-:W-:-:S03]  /*0450*/  ISETP.GT.U32.AND P0, PT, R17, 0x7feffffe, PT ;  /* 0x7feffffe1100780c */ /* 0x000fc60003f04070 */
[----:B------:R-:W-:-:S05]  /*0460*/  VIADD R17, R14, 0xffffffff ;  /* 0xffffffff0e117836 */ /* 0x000fca0000000000 */
[----:B------:R-:W-:Y:S01]  /*0470*/  ISETP.GT.U32.OR P0, PT, R17, 0x7feffffe, P0 ;  /* 0x7feffffe1100780c */ /* 0x000fe20000704470 */
[----:B0-----:R-:W-:-:S08]  /*0480*/  DFMA R8, R6, -R2, 1 ;  /* 0x3ff000000608742b */ /* 0x001fd00000000802 */
[----:B------:R-:W-:-:S08]  /*0490*/  DFMA R8, R8, R8, R8 ;  /* 0x000000080808722b */ /* 0x000fd00000000008 */
[----:B------:R-:W-:-:S08]  /*04a0*/  DFMA R8, R6, R8, R6 ;  /* 0x000000080608722b */ /* 0x000fd00000000006 */
[----:B------:R-:W-:-:S08]  /*04b0*/  DFMA R6, R8, -R2, 1 ;  /* 0x3ff000000806742b */ /* 0x000fd00000000802 */
[----:B------:R-:W-:Y:S01]  /*04c0*/  DFMA R8, R8, R6, R8 ;  /* 0x000000060808722b */ /* 0x000fe20000000008 */
[----:B------:R-:W-:Y:S01]  /*04d0*/  SEL R7, R16, 0x63400000, !P2 ;  /* 0x6340000010077807 */ /* 0x000fe20005000000 */
[----:B------:R-:W-:-:S06]  /*04e0*/  IMAD.MOV.U32 R6, RZ, RZ, RZ ;  /* 0x000000ffff067224 */ /* 0x000fcc00078e00ff */
[----:B------:R-:W-:-:S08]  /*04f0*/  DMUL R10, R8, R6 ;  /* 0x00000006080a7228 */ /* 0x000fd00000000000 */
[----:B------:R-:W-:-:S08]  /*0500*/  DFMA R12, R10, -R2, R6 ;  /* 0x800000020a0c722b */ /* 0x000fd00000000006 */
[----:B------:R-:W-:Y:S01]  /*0510*/  DFMA R8, R8, R12, R10 ;  /* 0x0000000c0808722b */ /* 0x000fe2000000000a */
[----:B------:R-:W-:Y:S10]  /*0520*/  @P0 BRA `(.L_x_5) ;  /* 0x0000000000740947 */ /* 0x000ff40003800000 */
[----:B------:R-:W-:Y:S01]  /*0530*/  LOP3.LUT R12, R5, 0x7ff00000, RZ, 0xc0, !PT ;  /* 0x7ff00000050c7812 */ /* 0x000fe200078ec0ff */
[----:B------:R-:W-:-:S03]  /*0540*/  IMAD.MOV.U32 R10, RZ, RZ, 0x40100000 ;  /* 0x40100000ff0a7424 */ /* 0x000fc600078e00ff */
[----:B------:R-:W-:Y:S01]  /*0550*/  ISETP.LE.U32.AND P0, PT, R12, 0x40100000, PT ;  /* 0x401000000c00780c */ /* 0x000fe20003f03070 */
[----:B------:R-:W-:Y:S02]  /*0560*/  IMAD.MOV R11, RZ, RZ, -R12 ;  /* 0x000000ffff0b7224 */ /* 0x000fe400078e0a0c */
[----:B------:R-:W-:-:S03]  /*0570*/  IMAD.MOV.U32 R12, RZ, RZ, RZ ;  /* 0x000000ffff0c7224 */ /* 0x000fc600078e00ff */
[----:B------:R-:W-:Y:S02]  /*0580*/  VIADDMNMX R10, R11, R10, 0xb9600000, !PT ;  /* 0xb96000000b0a7446 */ /* 0x000fe4000780010a */
[----:B------:R-:W-:Y:S02]  /*0590*/  SEL R11, R16, 0x63400000, !P0 ;  /* 0x63400000100b7807 */ /* 0x000fe40004000000 */
[----:B------:R-:W-:-:S05]  /*05a0*/  VIMNMX R10, PT, PT, R10, 0x46a00000, PT ;  /* 0x46a000000a0a7848 */ /* 0x000fca0003fe0100 */
[----:B------:R-:W-:-:S04]  /*05b0*/  IMAD.IADD R14, R10, 0x1, -R11 ;  /* 0x000000010a0e7824 */ /* 0x000fc800078e0a0b */
[----:B------:R-:W-:-:S06]  /*05c0*/  VIADD R13, R14, 0x7fe00000 ;  /* 0x7fe000000e0d7836 */ /* 0x000fcc0000000000 */
[----:B------:R-:W-:-:S10]  /*05d0*/  DMUL R10, R8, R12 ;  /* 0x0000000c080a7228 */ /* 0x000fd40000000000 */
[----:B------:R-:W-:-:S13]  /*05e0*/  FSETP.GTU.AND P0, PT, |R11|, 1.469367938527859385e-39, PT ;  /* 0x001000000b00780b */ /* 0x000fda0003f0c200 */
[----:B------:R-:W-:Y:S05]  /*05f0*/  @P0 BRA `(.L_x_6) ;  /* 0x0000000000840947 */ /* 0x000fea0003800000 */
[----:B------:R-:W-:Y:S01]  /*0600*/  DFMA R2, R8, -R2, R6 ;  /* 0x800000020802722b */ /* 0x000fe20000000006 */
[----:B------:R-:W-:-:S09]  /*0610*/  IMAD.MOV.U32 R12, RZ, RZ, RZ ;  /* 0x000000ffff0c7224 */ /* 0x000fd200078e00ff */
[C---:B------:R-:W-:Y:S02]  /*0620*/  FSETP.NEU.AND P0, PT, R3.reuse, RZ, PT ;  /* 0x000000ff0300720b */ /* 0x040fe40003f0d000 */
[----:B------:R-:W-:-:S04]  /*0630*/  LOP3.LUT R5, R3, 0x80000000, R5, 0x48, !PT ;  /* 0x8000000003057812 */ /* 0x000fc800078e4805 */
[----:B------:R-:W-:-:S07]  /*0640*/  LOP3.LUT R13, R5, R13, RZ, 0xfc, !PT ;  /* 0x0000000d050d7212 */ /* 0x000fce00078efcff */
[----:B------:R-:W-:Y:S05]  /*0650*/  @!P0 BRA `(.L_x_6) ;  /* 0x00000000006c8947 */ /* 0x000fea0003800000 */
[----:B------:R-:W-:Y:S02]  /*0660*/  IMAD.MOV R3, RZ, RZ, -R14 ;  /* 0x000000ffff037224 */ /* 0x000fe400078e0a0e */
[----:B------:R-:W-:-:S06]  /*0670*/  IMAD.MOV.U32 R2, RZ, RZ, RZ ;  /* 0x000000ffff027224 */ /* 0x000fcc00078e00ff */
[----:B------:R-:W-:Y:S02]  /*0680*/  DFMA R2, R10, -R2, R8 ;  /* 0x800000020a02722b */ /* 0x000fe40000000008 */
[----:B------:R-:W-:-:S04]  /*0690*/  DMUL.RP R8, R8, R12 ;  /* 0x0000000c08087228 */ /* 0x000fc80000008000 */
[----:B------:R-:W-:-:S04]  /*06a0*/  IADD3 R2, PT, PT, -R14, -0x43300000, RZ ;  /* 0xbcd000000e027810 */ /* 0x000fc80007ffe1ff */
[----:B------:R-:W-:Y:S02]  /*06b0*/  FSETP.NEU.AND P0, PT, |R3|, R2, PT ;  /* 0x000000020300720b */ /* 0x000fe40003f0d200 */
[----:B------:R-:W-:Y:S02]  /*06c0*/  LOP3.LUT R5, R9, R5, RZ, 0x3c, !PT ;  /* 0x0000000509057212 */ /* 0x000fe400078e3cff */
[----:B------:R-:W-:Y:S02]  /*06d0*/  FSEL R10, R8, R10, !P0 ;  /* 0x0000000a080a7208 */ /* 0x000fe40004000000 */
[----:B------:R-:W-:Y:S01]  /*06e0*/  FSEL R11, R5, R11, !P0 ;  /* 0x0000000b050b7208 */ /* 0x000fe20004000000 */
[----:B------:R-:W-:Y:S06]  /*06f0*/  BRA `(.L_x_6) ;  /* 0x0000000000447947 */ /* 0x000fec0003800000 */
.L_x_5:
[----:B------:R-:W-:-:S14]  /*0700*/  DSETP.NAN.AND P0, PT, R4, R4, PT ;  /* 0x000000040400722a */ /* 0x000fdc0003f08000 */
[----:B------:R-:W-:Y:S05]  /*0710*/  @P0 BRA `(.L_x_7) ;  /* 0x0000000000340947 */ /* 0x000fea0003800000 */
[----:B------:R-:W-:Y:S01]  /*0720*/  ISETP.NE.AND P0, PT, R15, R14, PT ;  /* 0x0000000e0f00720c */ /* 0x000fe20003f05270 */
[----:B------:R-:W-:Y:S02]  /*0730*/  IMAD.MOV.U32 R10, RZ, RZ, 0x0 ;  /* 0x00000000ff0a7424 */ /* 0x000fe400078e00ff */
[----:B------:R-:W-:-:S10]  /*0740*/  IMAD.MOV.U32 R11, RZ, RZ, -0x80000 ;  /* 0xfff80000ff0b7424 */ /* 0x000fd400078e00ff */
[----:B------:R-:W-:Y:S05]  /*0750*/  @!P0 BRA `(.L_x_6) ;  /* 0x00000000002c8947 */ /* 0x000fea0003800000 */
[----:B------:R-:W-:Y:S02]  /*0760*/  ISETP.NE.AND P0, PT, R15, 0x7ff00000, PT ;  /* 0x7ff000000f00780c */ /* 0x000fe40003f05270 */
[----:B------:R-:W-:Y:S02]  /*0770*/  LOP3.LUT R4, R5, 0x40100000, RZ, 0x3c, !PT ;  /* 0x4010000005047812 */ /* 0x000fe400078e3cff */
[----:B------:R-:W-:Y:S02]  /*0780*/  ISETP.EQ.OR P0, PT, R14, RZ, !P0 ;  /* 0x000000ff0e00720c */ /* 0x000fe40004702670 */
[----:B------:R-:W-:-:S11]  /*0790*/  LOP3.LUT R11, R4, 0x80000000, RZ, 0xc0, !PT ;  /* 0x80000000040b7812 */ /* 0x000fd600078ec0ff */
[----:B------:R-:W-:Y:S01]  /*07a0*/  @P0 LOP3.LUT R2, R11, 0x7ff00000, RZ, 0xfc, !PT ;  /* 0x7ff000000b020812 */ /* 0x000fe200078efcff */
[----:B------:R-:W-:Y:S02]  /*07b0*/  @!P0 IMAD.MOV.U32 R10, RZ, RZ, RZ ;  /* 0x000000ffff0a8224 */ /* 0x000fe400078e00ff */
[----:B------:R-:W-:Y:S02]  /*07c0*/  @P0 IMAD.MOV.U32 R10, RZ, RZ, RZ ;  /* 0x000000ffff0a0224 */ /* 0x000fe400078e00ff */
[----:B------:R-:W-:Y:S01]  /*07d0*/  @P0 IMAD.MOV.U32 R11, RZ, RZ, R2 ;  /* 0x000000ffff0b0224 */ /* 0x000fe200078e0002 */
[----:B------:R-:W-:Y:S06]  /*07e0*/  BRA `(.L_x_6) ;  /* 0x0000000000087947 */ /* 0x000fec0003800000 */
.L_x_7:
[----:B------:R-:W-:Y:S01]  /*07f0*/  LOP3.LUT R11, R5, 0x80000, RZ, 0xfc, !PT ;  /* 0x00080000050b7812 */ /* 0x000fe200078efcff */
[----:B------:R-:W-:-:S07]  /*0800*/  IMAD.MOV.U32 R10, RZ, RZ, R4 ;  /* 0x000000ffff0a7224 */ /* 0x000fce00078e0004 */
.L_x_6:
[----:B------:R-:W-:Y:S05]  /*0810*/  BSYNC.RECONVERGENT B1 ;  /* 0x0000000000017941 */ /* 0x000fea0003800200 */
.L_x_4:
[----:B------:R-:W-:Y:S02]  /*0820*/  IMAD.MOV.U32 R2, RZ, RZ, R0 ;  /* 0x000000ffff027224 */ /* 0x000fe400078e0000 */
[----:B------:R-:W-:-:S04]  /*0830*/  IMAD.MOV.U32 R3, RZ, RZ, 0x0 ;  /* 0x00000000ff037424 */ /* 0x000fc800078e00ff */
[----:B------:R-:W-:Y:S05]  /*0840*/  RET.REL.NODEC R2 `(_Z13deviceSumCudaPfPd) ;  /* 0xfffffff402ec7950 */ /* 0x000fea0003c3ffff */
.L_x_8:
[----:B------:R-:W-:-:S00]  /*0850*/  BRA `(.L_x_8) ;  /* 0xfffffffc00fc7947 */ /* 0x000fc0000383ffff */
[----:B------:R-:W-:-:S00]  /*0860*/  NOP ;  /* 0x0000000000007918 */ /* 0x000fc00000000000 */
        /* <DEDUP_REMOVED lines=9> */
.L_x_9:


//--------------------- .nv.shared._Z13deviceSumCudaPfPd --------------------------
	.section	.nv.shared._Z13deviceSumCudaPfPd,"aw",@nobits
	.sectionflags	@""
	.align	4
.nv.shared._Z13deviceSumCudaPfPd:
	.zero		1028


//--------------------- .nv.shared.reserved.0     --------------------------
	.section	.nv.shared.reserved.0,"aw",@nobits
	.weak		__nv_reservedSMEM_offset_0_alias
	.size		__nv_reservedSMEM_offset_0_alias, 0, 64
	.other		__nv_reservedSMEM_offset_0_alias,@"STO_CUDA_RESERVED_SHARED STV_DEFAULT"
__nv_reservedSMEM_offset_0_alias:
	.zero		0
	.zero		64


//--------------------- .nv.constant0._Z13deviceSumCudaPfPd --------------------------
	.section	.nv.constant0._Z13deviceSumCudaPfPd,"a",@progbits
	.sectionflags	@""
	.align	4
.nv.constant0._Z13deviceSumCudaPfPd:
	.zero		912


//--------------------- SYMBOLS --------------------------

	.type		.nv.reservedSmem.offset0,@object
	.size		.nv.reservedSmem.offset0,0x4
	.type		.nv.reservedSmem.cap,@object
	.size		.nv.reservedSmem.cap,0x4
